//
// Generated by NVIDIA NVVM Compiler
//
// Compiler Build ID: CL-36424714
// Cuda compilation tools, release 13.0, V13.0.88
// Based on NVVM 20.0.0
//

.version 9.0
.target sm_100
.address_size 64

	// .globl	_Z6kernelPfS_S_i
// _ZZ24MMMulDevPartialCartesianPfS_S_iiE12shared_dev_a has been demoted
// _ZZ24MMMulDevPartialCartesianPfS_S_iiE12shared_dev_b has been demoted

.visible .entry _Z6kernelPfS_S_i(
	.param .u64 .ptr .align 1 _Z6kernelPfS_S_i_param_0,
	.param .u64 .ptr .align 1 _Z6kernelPfS_S_i_param_1,
	.param .u64 .ptr .align 1 _Z6kernelPfS_S_i_param_2,
	.param .u32 _Z6kernelPfS_S_i_param_3
)
{
	.reg .pred 	%p<15>;
	.reg .b32 	%r<82>;
	.reg .b32 	%f<34>;
	.reg .b64 	%rd<16>;
	// demoted variable
	.shared .align 4 .b8 _ZZ24MMMulDevPartialCartesianPfS_S_iiE12shared_dev_a[4096];
	// demoted variable
	.shared .align 4 .b8 _ZZ24MMMulDevPartialCartesianPfS_S_iiE12shared_dev_b[4096];
	ld.param.u32 	%r40, [_Z6kernelPfS_S_i_param_3];
	mov.u32 	%r42, %ctaid.y;
	mov.u32 	%r1, %ntid.x;
	mul.lo.s32 	%r2, %r42, %r1;
	mov.u32 	%r43, %nctaid.y;
	mov.u32 	%r44, %ntid.y;
	mul.lo.s32 	%r3, %r43, %r44;
	mov.u32 	%r45, %tid.x;
	mov.u32 	%r46, %tid.y;
	mov.u32 	%r47, %ctaid.x;
	mul.lo.s32 	%r4, %r47, %r1;
	add.s32 	%r5, %r4, %r45;
	add.s32 	%r6, %r2, %r46;
	mul.lo.s32 	%r7, %r40, 784;
	mad.lo.s32 	%r8, %r46, 784, %r45;
	mad.lo.s32 	%r9, %r46, -728, %r8;
	shl.b32 	%r48, %r45, 7;
	mov.u32 	%r49, _ZZ24MMMulDevPartialCartesianPfS_S_iiE12shared_dev_a;
	add.s32 	%r50, %r49, %r48;
	shl.b32 	%r51, %r46, 2;
	add.s32 	%r10, %r50, %r51;
	mul.lo.s32 	%r11, %r40, 56;
	shl.b32 	%r52, %r46, 7;
	mov.u32 	%r53, _ZZ24MMMulDevPartialCartesianPfS_S_iiE12shared_dev_b;
	shl.b32 	%r54, %r45, 2;
	add.s32 	%r14, %r53, %r54;
	add.s32 	%r12, %r14, %r52;
	add.s32 	%r13, %r49, %r52;
	add.s32 	%r15, %r14, 128;
	add.s32 	%r16, %r13, 4;
	mov.b32 	%r73, 0;
$L__BB0_1:
	sub.s32 	%r55, 784, %r73;
	min.u32 	%r18, %r55, %r3;
	setp.ge.u32 	%p1, %r2, %r18;
	@%p1 bra 	$L__BB0_18;
	add.s32 	%r56, %r2, %r7;
	add.s32 	%r57, %r56, -784;
	setp.gt.s32 	%p2, %r2, %r57;
	mov.f32 	%f32, 0f00000000;
	@%p2 bra 	$L__BB0_15;
	mov.f32 	%f32, 0f00000000;
	mov.b32 	%r77, 0;
	mov.u32 	%r74, %r40;
	mov.u32 	%r75, %r4;
	mov.u32 	%r76, %r2;
$L__BB0_4:
	min.s32 	%r23, %r1, %r74;
	max.s32 	%r24, %r23, 1;
	add.s32 	%r25, %r8, %r76;
	setp.ge.s32 	%p3, %r25, %r7;
	mov.f32 	%f27, 0f00000000;
	@%p3 bra 	$L__BB0_6;
	ld.param.u64 	%rd13, [_Z6kernelPfS_S_i_param_0];
	add.s32 	%r59, %r25, %r73;
	cvta.to.global.u64 	%rd4, %rd13;
	mul.wide.u32 	%rd5, %r59, 4;
	add.s64 	%rd6, %rd4, %rd5;
	ld.global.f32 	%f27, [%rd6];
$L__BB0_6:
	st.shared.f32 	[%r10], %f27;
	add.s32 	%r60, %r9, %r75;
	setp.ge.s32 	%p4, %r60, %r11;
	mov.f32 	%f28, 0f00000000;
	@%p4 bra 	$L__BB0_8;
	ld.param.u64 	%rd14, [_Z6kernelPfS_S_i_param_1];
	cvta.to.global.u64 	%rd7, %rd14;
	mul.wide.u32 	%rd8, %r60, 4;
	add.s64 	%rd9, %rd7, %rd8;
	ld.global.f32 	%f28, [%rd9];
$L__BB0_8:
	st.shared.f32 	[%r12], %f28;
	bar.sync 	0;
	setp.le.s32 	%p5, %r40, %r77;
	@%p5 bra 	$L__BB0_14;
	setp.lt.s32 	%p6, %r23, 2;
	mov.b32 	%r81, 0;
	@%p6 bra 	$L__BB0_12;
	and.b32  	%r81, %r24, 2147483646;
	neg.s32 	%r80, %r81;
	mov.u32 	%r78, %r16;
	mov.u32 	%r79, %r15;
$L__BB0_11:
	.pragma "nounroll";
	ld.shared.f32 	%f18, [%r78+-4];
	ld.shared.f32 	%f19, [%r79+-128];
	fma.rn.f32 	%f20, %f18, %f19, %f32;
	ld.shared.f32 	%f21, [%r78];
	ld.shared.f32 	%f22, [%r79];
	fma.rn.f32 	%f32, %f21, %f22, %f20;
	add.s32 	%r80, %r80, 2;
	add.s32 	%r79, %r79, 256;
	add.s32 	%r78, %r78, 8;
	setp.ne.s32 	%p7, %r80, 0;
	@%p7 bra 	$L__BB0_11;
$L__BB0_12:
	and.b32  	%r63, %r24, 1;
	setp.eq.b32 	%p8, %r63, 1;
	not.pred 	%p9, %p8;
	@%p9 bra 	$L__BB0_14;
	shl.b32 	%r64, %r81, 2;
	add.s32 	%r65, %r13, %r64;
	ld.shared.f32 	%f23, [%r65];
	shl.b32 	%r66, %r81, 7;
	add.s32 	%r67, %r14, %r66;
	ld.shared.f32 	%f24, [%r67];
	fma.rn.f32 	%f32, %f23, %f24, %f32;
$L__BB0_14:
	bar.sync 	0;
	mad.lo.s32 	%r76, %r1, 784, %r76;
	mad.lo.s32 	%r75, %r1, 56, %r75;
	add.s32 	%r68, %r2, %r7;
	add.s32 	%r69, %r68, -784;
	setp.le.s32 	%p10, %r76, %r69;
	sub.s32 	%r74, %r74, %r1;
	add.s32 	%r77, %r77, %r1;
	@%p10 bra 	$L__BB0_4;
$L__BB0_15:
	setp.gt.u32 	%p11, %r5, 55;
	setp.ge.u32 	%p12, %r6, %r18;
	or.pred  	%p13, %p11, %p12;
	@%p13 bra 	$L__BB0_17;
	ld.param.u64 	%rd15, [_Z6kernelPfS_S_i_param_2];
	add.s32 	%r71, %r73, %r6;
	mad.lo.s32 	%r72, %r71, 56, %r5;
	cvta.to.global.u64 	%rd10, %rd15;
	mul.wide.u32 	%rd11, %r72, 4;
	add.s64 	%rd12, %rd10, %rd11;
	atom.global.add.f32 	%f25, [%rd12], %f32;
$L__BB0_17:
	add.s32 	%r73, %r73, %r3;
	setp.lt.u32 	%p14, %r73, 784;
	@%p14 bra 	$L__BB0_1;
$L__BB0_18:
	ret;

}


// ===== COMPILED SASS (sm_100) =====

	.target	sm_100

	.elftype	@"ET_EXEC"


//--------------------- .note.nv.tkinfo           --------------------------
	.section	.note.nv.tkinfo,"",@"SHT_NOTE"
	.sectionflags	@"SHF_NOTE_NV_TKINFO"
	.tkinfo
        /*0018*/ 	.word	0x00000002
        /*0030*/ 	.string	""
        /*0030*/ 	.string	"ptxas"
        /*0030*/ 	.string	"Cuda compilation tools, release 13.0, V13.0.88"
        /*0030*/ 	.string	"Build cuda_13.0.r13.0/compiler.36424714_0"
        /*0030*/ 	.string	"-arch sm_100 -m 64 "



//--------------------- .note.nv.cuinfo           --------------------------
	.section	.note.nv.cuinfo,"",@"SHT_NOTE"
	.sectionflags	@"SHF_NOTE_NV_CUINFO"
        /*0018*/ 	.short	0x0002
        /*001a*/ 	.short	0x0064
        /*001c*/ 	.short	0x0082
	.zero		2


//--------------------- .nv.info                  --------------------------
	.section	.nv.info,"",@"SHT_CUDA_INFO"
	.align	4


	//----- nvinfo : EIATTR_REGCOUNT
	.align		4
        /*0000*/ 	.byte	0x04, 0x2f
        /*0002*/ 	.short	(.L_1 - .L_0)
	.align		4
.L_0:
        /*0004*/ 	.word	index@(_Z6kernelPfS_S_i)
        /*0008*/ 	.word	0x0000001a


	//----- nvinfo : EIATTR_FRAME_SIZE
	.align		4
.L_1:
        /*000c*/ 	.byte	0x04, 0x11
        /*000e*/ 	.short	(.L_3 - .L_2)
	.align		4
.L_2:
        /*0010*/ 	.word	index@(_Z6kernelPfS_S_i)
        /*0014*/ 	.word	0x00000000


	//----- nvinfo : EIATTR_MIN_STACK_SIZE
	.align		4
.L_3:
        /*0018*/ 	.byte	0x04, 0x12
        /*001a*/ 	.short	(.L_5 - .L_4)
	.align		4
.L_4:
        /*001c*/ 	.word	index@(_Z6kernelPfS_S_i)
        /*0020*/ 	.word	0x00000000
.L_5:


//--------------------- .nv.compat                --------------------------
	.section	.nv.compat,"",@"SHT_CUDA_COMPAT_INFO"
	.align	4
        /*0000*/ 	.byte	0x02, 0x09, 0x00, 0x00, 0x02, 0x02, 0x01, 0x00, 0x02, 0x05, 0x05, 0x00, 0x03, 0x07, 0x01, 0x01
        /*0010*/ 	.byte	0x02, 0x03, 0x00, 0x00, 0x02, 0x06, 0x01, 0x00, 0x04, 0x0b, 0x08, 0x00, 0x09, 0x00, 0x00, 0x00
        /*0020*/ 	.byte	0x00, 0x00, 0x00, 0x00


//--------------------- .nv.info._Z6kernelPfS_S_i --------------------------
	.section	.nv.info._Z6kernelPfS_S_i,"",@"SHT_CUDA_INFO"
	.sectionflags	@""
	.align	4


	//----- nvinfo : EIATTR_CUDA_API_VERSION
	.align		4
        /*0000*/ 	.byte	0x04, 0x37
        /*0002*/ 	.short	(.L_7 - .L_6)
.L_6:
        /*0004*/ 	.word	0x00000082


	//----- nvinfo : EIATTR_KPARAM_INFO
	.align		4
.L_7:
        /*0008*/ 	.byte	0x04, 0x17
        /*000a*/ 	.short	(.L_9 - .L_8)
.L_8:
        /*000c*/ 	.word	0x00000000
        /*0010*/ 	.short	0x0003
        /*0012*/ 	.short	0x0018
        /*0014*/ 	.byte	0x00, 0xf0, 0x11, 0x00


	//----- nvinfo : EIATTR_KPARAM_INFO
	.align		4
.L_9:
        /*0018*/ 	.byte	0x04, 0x17
        /*001a*/ 	.short	(.L_11 - .L_10)
.L_10:
        /*001c*/ 	.word	0x00000000
        /*0020*/ 	.short	0x0002
        /*0022*/ 	.short	0x0010
        /*0024*/ 	.byte	0x00, 0xf5, 0x21, 0x00


	//----- nvinfo : EIATTR_KPARAM_INFO
	.align		4
.L_11:
        /*0028*/ 	.byte	0x04, 0x17
        /*002a*/ 	.short	(.L_13 - .L_12)
.L_12:
        /*002c*/ 	.word	0x00000000
        /*0030*/ 	.short	0x0001
        /*0032*/ 	.short	0x0008
        /*0034*/ 	.byte	0x00, 0xf5, 0x21, 0x00


	//----- nvinfo : EIATTR_KPARAM_INFO
	.align		4
.L_13:
        /*0038*/ 	.byte	0x04, 0x17
        /*003a*/ 	.short	(.L_15 - .L_14)
.L_14:
        /*003c*/ 	.word	0x00000000
        /*0040*/ 	.short	0x0000
        /*0042*/ 	.short	0x0000
        /*0044*/ 	.byte	0x00, 0xf5, 0x21, 0x00


	//----- nvinfo : EIATTR_SPARSE_MMA_MASK
	.align		4
.L_15:
        /*0048*/ 	.byte	0x03, 0x50
        /*004a*/ 	.short	0x0000


	//----- nvinfo : EIATTR_MAXREG_COUNT
	.align		4
        /*004c*/ 	.byte	0x03, 0x1b
        /*004e*/ 	.short	0x00ff


	//----- nvinfo : EIATTR_NUM_BARRIERS
	.align		4
        /*0050*/ 	.byte	0x02, 0x4c
        /*0052*/ 	.byte	0x01
	.zero		1


	//----- nvinfo : EIATTR_MERCURY_ISA_VERSION
	.align		4
        /*0054*/ 	.byte	0x03, 0x5f
        /*0056*/ 	.short	0x0101


	//----- nvinfo : EIATTR_VRC_CTA_INIT_COUNT
	.align		4
        /*0058*/ 	.byte	0x02, 0x4a
	.zero		1
	.zero		1


	//----- nvinfo : EIATTR_EXIT_INSTR_OFFSETS
	.align		4
        /*005c*/ 	.byte	0x04, 0x1c
        /*005e*/ 	.short	(.L_17 - .L_16)


	//   ....[0]....
.L_16:
        /*0060*/ 	.word	0x00000230


	//   ....[1]....
        /*0064*/ 	.word	0x00000730


	//----- nvinfo : EIATTR_CRS_STACK_SIZE
	.align		4
.L_17:
        /*0068*/ 	.byte	0x04, 0x1e
        /*006a*/ 	.short	(.L_19 - .L_18)
.L_18:
        /*006c*/ 	.word	0x00000000


	//----- nvinfo : EIATTR_CBANK_PARAM_SIZE
	.align		4
.L_19:
        /*0070*/ 	.byte	0x03, 0x19
        /*0072*/ 	.short	0x001c


	//----- nvinfo : EIATTR_PARAM_CBANK
	.align		4
        /*0074*/ 	.byte	0x04, 0x0a
        /*0076*/ 	.short	(.L_21 - .L_20)
	.align		4
.L_20:
        /*0078*/ 	.word	index@(.nv.constant0._Z6kernelPfS_S_i)
        /*007c*/ 	.short	0x0380
        /*007e*/ 	.short	0x001c


	//----- nvinfo : EIATTR_SW_WAR
	.align		4
.L_21:
        /*0080*/ 	.byte	0x04, 0x36
        /*0082*/ 	.short	(.L_23 - .L_22)
.L_22:
        /*0084*/ 	.word	0x00000008
.L_23:


//--------------------- .nv.callgraph             --------------------------
	.section	.nv.callgraph,"",@"SHT_CUDA_CALLGRAPH"
	.align	4
	.sectionentsize	8
	.align		4
        /*0000*/ 	.word	0x00000000
	.align		4
        /*0004*/ 	.word	0xffffffff
	.align		4
        /*0008*/ 	.word	0x00000000
	.align		4
        /*000c*/ 	.word	0xfffffffe
	.align		4
        /*0010*/ 	.word	0x00000000
	.align		4
        /*0014*/ 	.word	0xfffffffd
	.align		4
        /*0018*/ 	.word	0x00000000
	.align		4
        /*001c*/ 	.word	0xfffffffc


//--------------------- .text._Z6kernelPfS_S_i    --------------------------
	.section	.text._Z6kernelPfS_S_i,"ax",@progbits
	.align	128
        .global         _Z6kernelPfS_S_i
        .type           _Z6kernelPfS_S_i,@function
        .size           _Z6kernelPfS_S_i,(.L_x_9 - _Z6kernelPfS_S_i)
        .other          _Z6kernelPfS_S_i,@"STO_CUDA_ENTRY STV_DEFAULT"
_Z6kernelPfS_S_i:
.text._Z6kernelPfS_S_i:
[----:B------:R-:W-:Y:S08]  /*0000*/  LDC R1, c[0x0][0x37c] ;  /* 0x0000df00ff017b82 */ /* 0x000ff00000000800 */
[----:B------:R-:W0:Y:S01]  /*0010*/  S2UR UR8, SR_CgaCtaId ;  /* 0x00000000000879c3 */ /* 0x000e220000008800 */
[----:B------:R-:W1:Y:S01]  /*0020*/  S2R R0, SR_TID.X ;  /* 0x0000000000007919 */ /* 0x000e620000002100 */
[----:B------:R-:W2:Y:S01]  /*0030*/  LDCU UR11, c[0x0][0x360] ;  /* 0x00006c00ff0b77ac */ /* 0x000ea20008000800 */
[----:B------:R-:W-:Y:S01]  /*0040*/  IMAD.MOV.U32 R10, RZ, RZ, RZ ;  /* 0x000000ffff0a7224 */ /* 0x000fe200078e00ff */
[----:B------:R-:W3:Y:S01]  /*0050*/  S2R R13, SR_TID.Y ;  /* 0x00000000000d7919 */ /* 0x000ee20000002200 */
[----:B------:R-:W4:Y:S03]  /*0060*/  LDCU UR14, c[0x0][0x374] ;  /* 0x00006e80ff0e77ac */ /* 0x000f260008000800 */
[----:B------:R-:W2:Y:S01]  /*0070*/  S2UR UR6, SR_CTAID.X ;  /* 0x00000000000679c3 */ /* 0x000ea20000002500 */
[----:B------:R-:W-:Y:S01]  /*0080*/  UMOV UR4, 0x400 ;  /* 0x0000040000047882 */ /* 0x000fe20000000000 */
[----:B------:R-:W5:Y:S01]  /*0090*/  LDCU UR7, c[0x0][0x398] ;  /* 0x00007300ff0777ac */ /* 0x000f620008000800 */
[----:B------:R-:W1:Y:S05]  /*00a0*/  LDCU.64 UR12, c[0x0][0x358] ;  /* 0x00006b00ff0c77ac */ /* 0x000e6a0008000a00 */
[----:B------:R-:W4:Y:S08]  /*00b0*/  S2UR UR5, SR_CTAID.Y ;  /* 0x00000000000579c3 */ /* 0x000f300000002600 */
[----:B------:R-:W4:Y:S01]  /*00c0*/  LDC R15, c[0x0][0x364] ;  /* 0x0000d900ff0f7b82 */ /* 0x000f220000000800 */
[----:B0-----:R-:W-:-:S02]  /*00d0*/  ULEA UR9, UR8, UR4, 0x18 ;  /* 0x0000000408097291 */ /* 0x001fc4000f8ec0ff */
[----:B------:R-:W-:Y:S02]  /*00e0*/  UIADD3 UR4, UPT, UPT, UR4, 0x1000, URZ ;  /* 0x0000100004047890 */ /* 0x000fe4000fffe0ff */
[----:B-----5:R-:W-:Y:S02]  /*00f0*/  UIMAD UR10, UR7, 0x310, URZ ;  /* 0x00000310070a78a4 */ /* 0x020fe4000f8e02ff */
[----:B------:R-:W-:Y:S02]  /*0100*/  ULEA UR4, UR8, UR4, 0x18 ;  /* 0x0000000408047291 */ /* 0x000fe4000f8ec0ff */
[----:B--2---:R-:W-:Y:S01]  /*0110*/  UIMAD UR6, UR11, UR6, URZ ;  /* 0x000000060b0672a4 */ /* 0x004fe2000f8e02ff */
[----:B-1----:R-:W-:Y:S01]  /*0120*/  LEA R16, R0, UR9, 0x7 ;  /* 0x0000000900107c11 */ /* 0x002fe2000f8e38ff */
[----:B------:R-:W-:Y:S01]  /*0130*/  UIMAD UR7, UR7, 0x38, URZ ;  /* 0x00000038070778a4 */ /* 0x000fe2000f8e02ff */
[C---:B---3--:R-:W-:Y:S01]  /*0140*/  IMAD R9, R13.reuse, 0x310, R0 ;  /* 0x000003100d097824 */ /* 0x048fe200078e0200 */
[----:B------:R-:W-:-:S02]  /*0150*/  LEA R6, R13, UR9, 0x7 ;  /* 0x000000090d067c11 */ /* 0x000fc4000f8e38ff */
[C---:B------:R-:W-:Y:S01]  /*0160*/  VIADD R8, R0.reuse, UR6 ;  /* 0x0000000600087c36 */ /* 0x040fe20008000000 */
[----:B----4-:R-:W-:Y:S01]  /*0170*/  UIMAD UR5, UR5, UR11, URZ ;  /* 0x0000000b050572a4 */ /* 0x010fe2000f8e02ff */
[----:B------:R-:W-:Y:S01]  /*0180*/  LEA R0, R0, UR4, 0x2 ;  /* 0x0000000400007c11 */ /* 0x000fe2000f8e10ff */
[C---:B------:R-:W-:Y:S02]  /*0190*/  IMAD R20, R13.reuse, -0x2d8, R9 ;  /* 0xfffffd280d147824 */ /* 0x040fe400078e0209 */
[C---:B------:R-:W-:Y:S02]  /*01a0*/  IMAD R16, R13.reuse, 0x4, R16 ;  /* 0x000000040d107824 */ /* 0x040fe400078e0210 */
[C---:B------:R-:W-:Y:S01]  /*01b0*/  IADD3 R7, PT, PT, R13.reuse, UR5, RZ ;  /* 0x000000050d077c10 */ /* 0x040fe2000fffe0ff */
[----:B------:R-:W-:Y:S01]  /*01c0*/  VIADD R14, R6, 0x4 ;  /* 0x00000004060e7836 */ /* 0x000fe20000000000 */
[----:B------:R-:W-:Y:S01]  /*01d0*/  LEA R13, R13, R0, 0x7 ;  /* 0x000000000d0d7211 */ /* 0x000fe200078e38ff */
[----:B------:R-:W-:-:S02]  /*01e0*/  IMAD R15, R15, UR14, RZ ;  /* 0x0000000e0f0f7c24 */ /* 0x000fc4000f8e02ff */
[----:B------:R-:W-:-:S07]  /*01f0*/  VIADD R12, R0, 0x80 ;  /* 0x00000080000c7836 */ /* 0x000fce0000000000 */
.L_x_7:
[----:B-1----:R-:W-:-:S05]  /*0200*/  IMAD.MOV R2, RZ, RZ, -R10 ;  /* 0x000000ffff027224 */ /* 0x002fca00078e0a0a */
[----:B------:R-:W-:-:S04]  /*0210*/  VIADDMNMX.U32 R2, R2, 0x310, R15, PT ;  /* 0x0000031002027846 */ /* 0x000fc8000380000f */
[----:B------:R-:W-:-:S13]  /*0220*/  ISETP.LE.U32.AND P0, PT, R2, UR5, PT ;  /* 0x0000000502007c0c */ /* 0x000fda000bf03070 */
[----:B0-----:R-:W-:Y:S05]  /*0230*/  @P0 EXIT ;  /* 0x000000000000094d */ /* 0x001fea0003800000 */
[----:B------:R-:W-:Y:S01]  /*0240*/  UIADD3 UR4, UPT, UPT, UR5, -0x310, UR10 ;  /* 0xfffffcf005047890 */ /* 0x000fe2000fffe00a */
[----:B------:R-:W-:-:S03]  /*0250*/  HFMA2 R11, -RZ, RZ, 0, 0 ;  /* 0x00000000ff0b7431 */ /* 0x000fc600000001ff */
[----:B------:R-:W-:-:S09]  /*0260*/  UISETP.GT.AND UP0, UPT, UR5, UR4, UPT ;  /* 0x000000040500728c */ /* 0x000fd2000bf04270 */
[----:B------:R-:W-:Y:S05]  /*0270*/  BRA.U UP0, `(.L_x_0) ;  /* 0x0000000100f07547 */ /* 0x000fea000b800000 */
[----:B------:R-:W0:Y:S01]  /*0280*/  LDCU UR8, c[0x0][0x398] ;  /* 0x00007300ff0877ac */ /* 0x000e220008000800 */
[----:B------:R-:W-:Y:S01]  /*0290*/  IMAD.MOV.U32 R11, RZ, RZ, RZ ;  /* 0x000000ffff0b7224 */ /* 0x000fe200078e00ff */
[----:B------:R-:W-:Y:S01]  /*02a0*/  UMOV UR4, URZ ;  /* 0x000000ff00047c82 */ /* 0x000fe20008000000 */
[----:B------:R-:W-:Y:S01]  /*02b0*/  UMOV UR9, UR5 ;  /* 0x0000000500097c82 */ /* 0x000fe20008000000 */
[----:B0-----:R-:W-:Y:S01]  /*02c0*/  IMAD.U32 R21, RZ, RZ, UR8 ;  /* 0x00000008ff157e24 */ /* 0x001fe2000f8e00ff */
[----:B------:R-:W-:-:S06]  /*02d0*/  UMOV UR8, UR6 ;  /* 0x0000000600087c82 */ /* 0x000fcc0008000000 */
.L_x_4:
[----:B------:R-:W-:Y:S01]  /*02e0*/  IADD3 R19, PT, PT, R9, UR9, RZ ;  /* 0x0000000909137c10 */ /* 0x000fe2000fffe0ff */
[----:B------:R-:W-:Y:S01]  /*02f0*/  VIADD R23, R20, UR8 ;  /* 0x0000000814177c36 */ /* 0x000fe20008000000 */
[----:B0-----:R-:W-:Y:S01]  /*0300*/  MOV R17, RZ ;  /* 0x000000ff00117202 */ /* 0x001fe20000000f00 */
[----:B------:R-:W-:Y:S01]  /*0310*/  IMAD.MOV.U32 R18, RZ, RZ, RZ ;  /* 0x000000ffff127224 */ /* 0x000fe200078e00ff */
[----:B------:R-:W-:Y:S01]  /*0320*/  ISETP.GE.AND P0, PT, R19, UR10, PT ;  /* 0x0000000a13007c0c */ /* 0x000fe2000bf06270 */
[----:B------:R-:W0:Y:S01]  /*0330*/  LDCU UR14, c[0x0][0x398] ;  /* 0x00007300ff0e77ac */ /* 0x000e220008000800 */
[----:B------:R-:W-:-:S11]  /*0340*/  ISETP.GE.AND P1, PT, R23, UR7, PT ;  /* 0x0000000717007c0c */ /* 0x000fd6000bf26270 */
[----:B------:R-:W1:Y:S01]  /*0350*/  @!P0 LDC.64 R4, c[0x0][0x380] ;  /* 0x0000e000ff048b82 */ /* 0x000e620000000a00 */
[----:B------:R-:W-:-:S07]  /*0360*/  @!P0 IMAD.IADD R19, R19, 0x1, R10 ;  /* 0x0000000113138824 */ /* 0x000fce00078e020a */
[----:B------:R-:W2:Y:S01]  /*0370*/  @!P1 LDC.64 R2, c[0x0][0x388] ;  /* 0x0000e200ff029b82 */ /* 0x000ea20000000a00 */
[----:B-1----:R-:W-:-:S05]  /*0380*/  @!P0 IMAD.WIDE.U32 R4, R19, 0x4, R4 ;  /* 0x0000000413048825 */ /* 0x002fca00078e0004 */
[----:B------:R-:W3:Y:S01]  /*0390*/  @!P0 LDG.E R17, desc[UR12][R4.64] ;  /* 0x0000000c04118981 */ /* 0x000ee2000c1e1900 */
[----:B--2---:R-:W-:-:S05]  /*03a0*/  @!P1 IMAD.WIDE.U32 R2, R23, 0x4, R2 ;  /* 0x0000000417029825 */ /* 0x004fca00078e0002 */
[----:B------:R-:W2:Y:S01]  /*03b0*/  @!P1 LDG.E R18, desc[UR12][R2.64] ;  /* 0x0000000c02129981 */ /* 0x000ea2000c1e1900 */
[----:B0-----:R-:W-:-:S03]  /*03c0*/  UISETP.GE.AND UP0, UPT, UR4, UR14, UPT ;  /* 0x0000000e0400728c */ /* 0x001fc6000bf06270 */
[----:B---3--:R0:W-:Y:S04]  /*03d0*/  STS [R16], R17 ;  /* 0x0000001110007388 */ /* 0x0081e80000000800 */
[----:B--2---:R0:W-:Y:S01]  /*03e0*/  STS [R13], R18 ;  /* 0x000000120d007388 */ /* 0x0041e20000000800 */
[----:B------:R-:W-:Y:S06]  /*03f0*/  BAR.SYNC.DEFER_BLOCKING 0x0 ;  /* 0x0000000000007b1d */ /* 0x000fec0000010000 */
[----:B------:R-:W-:Y:S05]  /*0400*/  BRA.U UP0, `(.L_x_1) ;  /* 0x00000001006c7547 */ /* 0x000fea000b800000 */
[----:B------:R-:W-:-:S04]  /*0410*/  VIMNMX R4, PT, PT, R21, UR11, PT ;  /* 0x0000000b15047c48 */ /* 0x000fc8000bfe0100 */
[C---:B------:R-:W-:Y:S02]  /*0420*/  ISETP.GE.AND P1, PT, R4.reuse, 0x2, PT ;  /* 0x000000020400780c */ /* 0x040fe40003f26270 */
[----:B------:R-:W-:-:S04]  /*0430*/  VIMNMX R2, PT, PT, R4, 0x1, !PT ;  /* 0x0000000104027848 */ /* 0x000fc80007fe0100 */
[----:B------:R-:W-:-:S04]  /*0440*/  LOP3.LUT R3, R2, 0x1, RZ, 0xc0, !PT ;  /* 0x0000000102037812 */ /* 0x000fc800078ec0ff */
[----:B------:R-:W-:Y:S01]  /*0450*/  ISETP.NE.U32.AND P0, PT, R3, 0x1, PT ;  /* 0x000000010300780c */ /* 0x000fe20003f05070 */
[----:B------:R-:W-:Y:S02]  /*0460*/  HFMA2 R3, -RZ, RZ, 0, 0 ;  /* 0x00000000ff037431 */ /* 0x000fe400000001ff */
[----:B------:R-:W-:Y:S10]  /*0470*/  @!P1 BRA `(.L_x_2) ;  /* 0x00000000003c9947 */ /* 0x000ff40003800000 */
[----:B------:R-:W-:Y:S01]  /*0480*/  LOP3.LUT R3, R2, 0x7ffffffe, RZ, 0xc0, !PT ;  /* 0x7ffffffe02037812 */ /* 0x000fe200078ec0ff */
[----:B------:R-:W-:Y:S01]  /*0490*/  IMAD.MOV.U32 R4, RZ, RZ, R14 ;  /* 0x000000ffff047224 */ /* 0x000fe200078e000e */
[----:B------:R-:W-:-:S03]  /*04a0*/  MOV R5, R12 ;  /* 0x0000000c00057202 */ /* 0x000fc60000000f00 */
[----:B------:R-:W-:-:S07]  /*04b0*/  IMAD.MOV R2, RZ, RZ, -R3 ;  /* 0x000000ffff027224 */ /* 0x000fce00078e0a03 */
.L_x_3:
[----:B0-----:R-:W-:Y:S01]  /*04c0*/  LDS R18, [R4+-0x4] ;  /* 0xfffffc0004127984 */ /* 0x001fe20000000800 */
[----:B------:R-:W-:-:S03]  /*04d0*/  IADD3 R2, PT, PT, R2, 0x2, RZ ;  /* 0x0000000202027810 */ /* 0x000fc60007ffe0ff */
[----:B------:R-:W0:Y:S01]  /*04e0*/  LDS R17, [R5+-0x80] ;  /* 0xffff800005117984 */ /* 0x000e220000000800 */
[----:B------:R-:W-:-:S03]  /*04f0*/  ISETP.NE.AND P1, PT, R2, RZ, PT ;  /* 0x000000ff0200720c */ /* 0x000fc60003f25270 */
[----:B------:R1:W-:Y:S04]  /*0500*/  LDS R22, [R4] ;  /* 0x0000000004167984 */ /* 0x0003e80000000800 */
[----:B------:R2:W3:Y:S01]  /*0510*/  LDS R19, [R5] ;  /* 0x0000000005137984 */ /* 0x0004e20000000800 */
[----:B-1----:R-:W-:Y:S01]  /*0520*/  VIADD R4, R4, 0x8 ;  /* 0x0000000804047836 */ /* 0x002fe20000000000 */
[----:B--2---:R-:W-:Y:S01]  /*0530*/  IADD3 R5, PT, PT, R5, 0x100, RZ ;  /* 0x0000010005057810 */ /* 0x004fe20007ffe0ff */
[----:B0-----:R-:W-:-:S04]  /*0540*/  FFMA R11, R18, R17, R11 ;  /* 0x00000011120b7223 */ /* 0x001fc8000000000b */
[----:B---3--:R-:W-:Y:S01]  /*0550*/  FFMA R11, R22, R19, R11 ;  /* 0x00000013160b7223 */ /* 0x008fe2000000000b */
[----:B------:R-:W-:Y:S06]  /*0560*/  @P1 BRA `(.L_x_3) ;  /* 0xfffffffc00d41947 */ /* 0x000fec000383ffff */
.L_x_2:
[C---:B------:R-:W-:Y:S01]  /*0570*/  @!P0 IMAD R2, R3.reuse, 0x4, R6 ;  /* 0x0000000403028824 */ /* 0x040fe200078e0206 */
[----:B------:R-:W-:-:S05]  /*0580*/  @!P0 LEA R3, R3, R0, 0x7 ;  /* 0x0000000003038211 */ /* 0x000fca00078e38ff */
[----:B------:R-:W-:Y:S04]  /*0590*/  @!P0 LDS R2, [R2] ;  /* 0x0000000002028984 */ /* 0x000fe80000000800 */
[----:B------:R-:W1:Y:S02]  /*05a0*/  @!P0 LDS R3, [R3] ;  /* 0x0000000003038984 */ /* 0x000e640000000800 */
[----:B-1----:R-:W-:-:S07]  /*05b0*/  @!P0 FFMA R11, R2, R3, R11 ;  /* 0x00000003020b8223 */ /* 0x002fce000000000b */
.L_x_1:
[----:B------:R-:W-:Y:S01]  /*05c0*/  BAR.SYNC.DEFER_BLOCKING 0x0 ;  /* 0x0000000000007b1d */ /* 0x000fe20000010000 */
[----:B------:R-:W-:Y:S02]  /*05d0*/  UIMAD UR9, UR11, 0x310, UR9 ;  /* 0x000003100b0978a4 */ /* 0x000fe4000f8e0209 */
[----:B------:R-:W-:Y:S01]  /*05e0*/  VIADD R21, R21, -UR11 ;  /* 0x8000000b15157c36 */ /* 0x000fe20008000000 */
[----:B------:R-:W-:Y:S02]  /*05f0*/  UIADD3 UR14, UPT, UPT, UR5, -0x310, UR10 ;  /* 0xfffffcf0050e7890 */ /* 0x000fe4000fffe00a */
[----:B------:R-:W-:Y:S02]  /*0600*/  UIMAD UR8, UR11, 0x38, UR8 ;  /* 0x000000380b0878a4 */ /* 0x000fe4000f8e0208 */
[----:B------:R-:W-:Y:S02]  /*0610*/  UISETP.GT.AND UP0, UPT, UR9, UR14, UPT ;  /* 0x0000000e0900728c */ /* 0x000fe4000bf04270 */
[----:B------:R-:W-:-:S07]  /*0620*/  UIADD3 UR4, UPT, UPT, UR11, UR4, URZ ;  /* 0x000000040b047290 */ /* 0x000fce000fffe0ff */
[----:B------:R-:W-:Y:S05]  /*0630*/  BRA.U !UP0, `(.L_x_4) ;  /* 0xfffffffd08287547 */ /* 0x000fea000b83ffff */
.L_x_0:
[----:B------:R-:W-:Y:S01]  /*0640*/  IADD3 R2, PT, PT, -R10, RZ, RZ ;  /* 0x000000ff0a027210 */ /* 0x000fe20007ffe1ff */
[----:B------:R-:W-:Y:S03]  /*0650*/  BSSY.RECONVERGENT B0, `(.L_x_5) ;  /* 0x000000a000007945 */ /* 0x000fe60003800200 */
[----:B------:R-:W-:-:S04]  /*0660*/  VIADDMNMX.U32 R2, R2, 0x310, R15, PT ;  /* 0x0000031002027846 */ /* 0x000fc8000380000f */
[----:B------:R-:W-:-:S04]  /*0670*/  ISETP.GE.U32.AND P0, PT, R7, R2, PT ;  /* 0x000000020700720c */ /* 0x000fc80003f06070 */
[----:B------:R-:W-:-:S13]  /*0680*/  ISETP.GT.U32.OR P0, PT, R8, 0x37, P0 ;  /* 0x000000370800780c */ /* 0x000fda0000704470 */
[----:B------:R-:W-:Y:S05]  /*0690*/  @P0 BRA `(.L_x_6) ;  /* 0x0000000000140947 */ /* 0x000fea0003800000 */
[----:B------:R-:W1:Y:S01]  /*06a0*/  LDC.64 R2, c[0x0][0x390] ;  /* 0x0000e400ff027b82 */ /* 0x000e620000000a00 */
[----:B------:R-:W-:-:S04]  /*06b0*/  IMAD.IADD R5, R7, 0x1, R10 ;  /* 0x0000000107057824 */ /* 0x000fc800078e020a */
[----:B------:R-:W-:-:S04]  /*06c0*/  IMAD R5, R5, 0x38, R8 ;  /* 0x0000003805057824 */ /* 0x000fc800078e0208 */
[----:B-1----:R-:W-:-:S05]  /*06d0*/  IMAD.WIDE.U32 R2, R5, 0x4, R2 ;  /* 0x0000000405027825 */ /* 0x002fca00078e0002 */
[----:B------:R1:W-:Y:S02]  /*06e0*/  REDG.E.ADD.F32.FTZ.RN.STRONG.GPU desc[UR12][R2.64], R11 ;  /* 0x0000000b020079a6 */ /* 0x0003e4000c12f30c */
.L_x_6:
[----:B------:R-:W-:Y:S05]  /*06f0*/  BSYNC.RECONVERGENT B0 ;  /* 0x0000000000007941 */ /* 0x000fea0003800200 */
.L_x_5:
[----:B------:R-:W-:-:S04]  /*0700*/  IADD3 R10, PT, PT, R15, R10, RZ ;  /* 0x0000000a0f0a7210 */ /* 0x000fc80007ffe0ff */
[----:B------:R-:W-:-:S13]  /*0710*/  ISETP.GE.U32.AND P0, PT, R10, 0x310, PT ;  /* 0x000003100a00780c */ /* 0x000fda0003f06070 */
[----:B------:R-:W-:Y:S05]  /*0720*/  @!P0 BRA `(.L_x_7) ;  /* 0xfffffff800b48947 */ /* 0x000fea000383ffff */
[----:B------:R-:W-:Y:S05]  /*0730*/  EXIT ;  /* 0x000000000000794d */ /* 0x000fea0003800000 */
.L_x_8:
[----:B------:R-:W-:-:S00]  /*0740*/  BRA `(.L_x_8) ;  /* 0xfffffffc00fc7947 */ /* 0x000fc0000383ffff */
[----:B------:R-:W-:-:S00]  /*0750*/  NOP ;  /* 0x0000000000007918 */ /* 0x000fc00000000000 */
        /* <DEDUP_REMOVED lines=10> */
.L_x_9:


//--------------------- .nv.shared._Z6kernelPfS_S_i --------------------------
	.section	.nv.shared._Z6kernelPfS_S_i,"aw",@nobits
	.sectionflags	@""
	.align	4
.nv.shared._Z6kernelPfS_S_i:
	.zero		9216


//--------------------- .nv.shared.reserved.0     --------------------------
	.section	.nv.shared.reserved.0,"aw",@nobits
	.weak		__nv_reservedSMEM_offset_0_alias
	.size		__nv_reservedSMEM_offset_0_alias, 0, 64
	.other		__nv_reservedSMEM_offset_0_alias,@"STO_CUDA_RESERVED_SHARED STV_DEFAULT"
__nv_reservedSMEM_offset_0_alias:
	.zero		0
	.zero		64


//--------------------- .nv.constant0._Z6kernelPfS_S_i --------------------------
	.section	.nv.constant0._Z6kernelPfS_S_i,"a",@progbits
	.sectionflags	@""
	.align	4
.nv.constant0._Z6kernelPfS_S_i:
	.zero		924


//--------------------- SYMBOLS --------------------------

	.type		.nv.reservedSmem.offset0,@object
	.size		.nv.reservedSmem.offset0,0x4
	.type		.nv.reservedSmem.cap,@object
	.size		.nv.reservedSmem.cap,0x4
